//
// Generated by NVIDIA NVVM Compiler
//
// Compiler Build ID: CL-36424714
// Cuda compilation tools, release 13.0, V13.0.88
// Based on NVVM 20.0.0
//

.version 9.0
.target sm_100
.address_size 64

	// .globl	_Z6Conv3DPfS_S_S_S_S_iiiii

.visible .entry _Z6Conv3DPfS_S_S_S_S_iiiii(
	.param .u64 .ptr .align 1 _Z6Conv3DPfS_S_S_S_S_iiiii_param_0,
	.param .u64 .ptr .align 1 _Z6Conv3DPfS_S_S_S_S_iiiii_param_1,
	.param .u64 .ptr .align 1 _Z6Conv3DPfS_S_S_S_S_iiiii_param_2,
	.param .u64 .ptr .align 1 _Z6Conv3DPfS_S_S_S_S_iiiii_param_3,
	.param .u64 .ptr .align 1 _Z6Conv3DPfS_S_S_S_S_iiiii_param_4,
	.param .u64 .ptr .align 1 _Z6Conv3DPfS_S_S_S_S_iiiii_param_5,
	.param .u32 _Z6Conv3DPfS_S_S_S_S_iiiii_param_6,
	.param .u32 _Z6Conv3DPfS_S_S_S_S_iiiii_param_7,
	.param .u32 _Z6Conv3DPfS_S_S_S_S_iiiii_param_8,
	.param .u32 _Z6Conv3DPfS_S_S_S_S_iiiii_param_9,
	.param .u32 _Z6Conv3DPfS_S_S_S_S_iiiii_param_10
)
{
	.reg .pred 	%p<12>;
	.reg .b32 	%r<96>;
	.reg .b32 	%f<149>;
	.reg .b64 	%rd<76>;

	ld.param.u64 	%rd7, [_Z6Conv3DPfS_S_S_S_S_iiiii_param_1];
	ld.param.u64 	%rd4, [_Z6Conv3DPfS_S_S_S_S_iiiii_param_2];
	ld.param.u64 	%rd5, [_Z6Conv3DPfS_S_S_S_S_iiiii_param_3];
	ld.param.u64 	%rd6, [_Z6Conv3DPfS_S_S_S_S_iiiii_param_4];
	ld.param.u64 	%rd8, [_Z6Conv3DPfS_S_S_S_S_iiiii_param_5];
	ld.param.u32 	%r41, [_Z6Conv3DPfS_S_S_S_S_iiiii_param_6];
	ld.param.u32 	%r45, [_Z6Conv3DPfS_S_S_S_S_iiiii_param_7];
	ld.param.u32 	%r42, [_Z6Conv3DPfS_S_S_S_S_iiiii_param_8];
	ld.param.u32 	%r43, [_Z6Conv3DPfS_S_S_S_S_iiiii_param_9];
	ld.param.u32 	%r44, [_Z6Conv3DPfS_S_S_S_S_iiiii_param_10];
	cvta.to.global.u64 	%rd1, %rd7;
	cvta.to.global.u64 	%rd2, %rd8;
	mov.u32 	%r46, %ntid.x;
	mov.u32 	%r47, %ctaid.x;
	mov.u32 	%r48, %tid.x;
	mad.lo.s32 	%r1, %r46, %r47, %r48;
	setp.ge.s32 	%p1, %r1, %r45;
	@%p1 bra 	$L__BB0_15;
	cvta.to.global.u64 	%rd9, %rd4;
	cvta.to.global.u64 	%rd10, %rd5;
	cvta.to.global.u64 	%rd11, %rd6;
	mul.wide.s32 	%rd12, %r1, 4;
	add.s64 	%rd13, %rd9, %rd12;
	ld.global.f32 	%f19, [%rd13];
	cvt.rmi.f32.f32 	%f20, %f19;
	add.s64 	%rd14, %rd10, %rd12;
	ld.global.f32 	%f21, [%rd14];
	cvt.rmi.f32.f32 	%f1, %f21;
	add.s64 	%rd15, %rd11, %rd12;
	ld.global.f32 	%f22, [%rd15];
	cvt.rmi.f32.f32 	%f2, %f22;
	sub.f32 	%f23, %f19, %f20;
	sub.f32 	%f24, %f21, %f1;
	sub.f32 	%f25, %f22, %f2;
	cvt.rn.f32.s32 	%f26, %r43;
	mul.f32 	%f27, %f23, %f26;
	cvt.rni.s64.f32 	%rd16, %f27;
	cvt.u32.u64 	%r49, %rd16;
	mul.f32 	%f28, %f24, %f26;
	cvt.rni.s64.f32 	%rd17, %f28;
	cvt.u32.u64 	%r2, %rd17;
	mul.f32 	%f29, %f25, %f26;
	cvt.rni.s64.f32 	%rd18, %f29;
	cvt.u32.u64 	%r3, %rd18;
	setp.eq.s32 	%p2, %r43, %r49;
	add.f32 	%f30, %f20, 0f3F800000;
	selp.f32 	%f3, %f30, %f20, %p2;
	selp.b32 	%r4, 0, %r49, %p2;
	neg.s32 	%r5, %r44;
	setp.lt.s32 	%p3, %r44, 0;
	mov.f32 	%f145, 0f00000000;
	@%p3 bra 	$L__BB0_14;
	setp.eq.s32 	%p4, %r43, %r2;
	setp.eq.s32 	%p5, %r43, %r3;
	add.f32 	%f32, %f2, 0f3F800000;
	selp.f32 	%f33, %f32, %f2, %p5;
	cvt.rmi.s32.f32 	%r50, %f33;
	add.f32 	%f34, %f1, 0f3F800000;
	selp.f32 	%f35, %f34, %f1, %p4;
	cvt.rmi.s32.f32 	%r51, %f35;
	cvt.rmi.s32.f32 	%r52, %f3;
	cvt.rn.f32.s32 	%f4, %r42;
	add.s32 	%r6, %r51, -1;
	add.s32 	%r7, %r50, -1;
	add.s32 	%r8, %r52, -1;
	shl.b32 	%r53, %r44, 1;
	and.b32  	%r9, %r53, 6;
	and.b32  	%r10, %r44, 1;
	mad.lo.s32 	%r11, %r44, %r43, %r4;
	shl.b32 	%r12, %r43, 3;
	sub.s32 	%r13, %r52, %r44;
	neg.s32 	%r14, %r43;
	selp.b32 	%r15, 0, %r3, %p5;
	selp.b32 	%r16, 0, %r2, %p4;
	mov.f32 	%f145, 0f00000000;
	mov.u32 	%r87, %r5;
$L__BB0_3:
	mul.lo.s32 	%r54, %r87, %r43;
	sub.s32 	%r55, %r15, %r54;
	cvt.rn.f32.s32 	%f36, %r55;
	abs.f32 	%f37, %f36;
	mul.f32 	%f38, %f37, %f4;
	mul.f32 	%f6, %f38, %f4;
	add.s32 	%r56, %r7, %r87;
	mad.lo.s32 	%r18, %r56, %r41, %r6;
	mov.u32 	%r88, %r5;
$L__BB0_4:
	setp.lt.u32 	%p6, %r44, 4;
	mul.lo.s32 	%r57, %r88, %r43;
	sub.s32 	%r58, %r16, %r57;
	cvt.rn.f32.s32 	%f39, %r58;
	abs.f32 	%f40, %f39;
	mul.f32 	%f8, %f40, %f4;
	add.s32 	%r59, %r18, %r88;
	mul.lo.s32 	%r20, %r59, %r41;
	add.s32 	%r21, %r8, %r20;
	mov.u32 	%r94, %r5;
	@%p6 bra 	$L__BB0_8;
	shl.b32 	%r60, %r44, 1;
	and.b32  	%r61, %r60, -8;
	neg.s32 	%r91, %r61;
	not.b32 	%r92, %r44;
	add.s32 	%r89, %r13, %r20;
	mov.u32 	%r90, %r11;
$L__BB0_6:
	.pragma "nounroll";
	cvt.rn.f32.s32 	%f41, %r90;
	abs.f32 	%f42, %f41;
	add.f32 	%f43, %f8, %f42;
	add.f32 	%f44, %f6, %f43;
	cvt.rni.s64.f32 	%rd19, %f44;
	shl.b64 	%rd20, %rd19, 2;
	add.s64 	%rd21, %rd2, %rd20;
	ld.global.f32 	%f45, [%rd21];
	add.s32 	%r62, %r89, -1;
	mul.wide.s32 	%rd22, %r62, 4;
	add.s64 	%rd23, %rd1, %rd22;
	ld.global.f32 	%f46, [%rd23];
	fma.rn.f32 	%f47, %f45, %f46, %f145;
	add.s32 	%r63, %r14, %r90;
	cvt.rn.f32.s32 	%f48, %r63;
	abs.f32 	%f49, %f48;
	add.f32 	%f50, %f8, %f49;
	add.f32 	%f51, %f6, %f50;
	cvt.rni.s64.f32 	%rd24, %f51;
	shl.b64 	%rd25, %rd24, 2;
	add.s64 	%rd26, %rd2, %rd25;
	ld.global.f32 	%f52, [%rd26];
	ld.global.f32 	%f53, [%rd23+4];
	fma.rn.f32 	%f54, %f52, %f53, %f47;
	add.s32 	%r64, %r14, %r63;
	cvt.rn.f32.s32 	%f55, %r64;
	abs.f32 	%f56, %f55;
	add.f32 	%f57, %f8, %f56;
	add.f32 	%f58, %f6, %f57;
	cvt.rni.s64.f32 	%rd27, %f58;
	shl.b64 	%rd28, %rd27, 2;
	add.s64 	%rd29, %rd2, %rd28;
	ld.global.f32 	%f59, [%rd29];
	ld.global.f32 	%f60, [%rd23+8];
	fma.rn.f32 	%f61, %f59, %f60, %f54;
	add.s32 	%r65, %r14, %r64;
	cvt.rn.f32.s32 	%f62, %r65;
	abs.f32 	%f63, %f62;
	add.f32 	%f64, %f8, %f63;
	add.f32 	%f65, %f6, %f64;
	cvt.rni.s64.f32 	%rd30, %f65;
	shl.b64 	%rd31, %rd30, 2;
	add.s64 	%rd32, %rd2, %rd31;
	ld.global.f32 	%f66, [%rd32];
	ld.global.f32 	%f67, [%rd23+12];
	fma.rn.f32 	%f68, %f66, %f67, %f61;
	add.s32 	%r66, %r14, %r65;
	cvt.rn.f32.s32 	%f69, %r66;
	abs.f32 	%f70, %f69;
	add.f32 	%f71, %f8, %f70;
	add.f32 	%f72, %f6, %f71;
	cvt.rni.s64.f32 	%rd33, %f72;
	shl.b64 	%rd34, %rd33, 2;
	add.s64 	%rd35, %rd2, %rd34;
	ld.global.f32 	%f73, [%rd35];
	ld.global.f32 	%f74, [%rd23+16];
	fma.rn.f32 	%f75, %f73, %f74, %f68;
	add.s32 	%r67, %r14, %r66;
	cvt.rn.f32.s32 	%f76, %r67;
	abs.f32 	%f77, %f76;
	add.f32 	%f78, %f8, %f77;
	add.f32 	%f79, %f6, %f78;
	cvt.rni.s64.f32 	%rd36, %f79;
	shl.b64 	%rd37, %rd36, 2;
	add.s64 	%rd38, %rd2, %rd37;
	ld.global.f32 	%f80, [%rd38];
	ld.global.f32 	%f81, [%rd23+20];
	fma.rn.f32 	%f82, %f80, %f81, %f75;
	add.s32 	%r68, %r14, %r67;
	cvt.rn.f32.s32 	%f83, %r68;
	abs.f32 	%f84, %f83;
	add.f32 	%f85, %f8, %f84;
	add.f32 	%f86, %f6, %f85;
	cvt.rni.s64.f32 	%rd39, %f86;
	shl.b64 	%rd40, %rd39, 2;
	add.s64 	%rd41, %rd2, %rd40;
	ld.global.f32 	%f87, [%rd41];
	ld.global.f32 	%f88, [%rd23+24];
	fma.rn.f32 	%f89, %f87, %f88, %f82;
	add.s32 	%r69, %r14, %r68;
	cvt.rn.f32.s32 	%f90, %r69;
	abs.f32 	%f91, %f90;
	add.f32 	%f92, %f8, %f91;
	add.f32 	%f93, %f6, %f92;
	cvt.rni.s64.f32 	%rd42, %f93;
	shl.b64 	%rd43, %rd42, 2;
	add.s64 	%rd44, %rd2, %rd43;
	ld.global.f32 	%f94, [%rd44];
	ld.global.f32 	%f95, [%rd23+28];
	fma.rn.f32 	%f145, %f94, %f95, %f89;
	add.s32 	%r92, %r92, 8;
	add.s32 	%r91, %r91, 8;
	sub.s32 	%r90, %r90, %r12;
	add.s32 	%r89, %r89, 8;
	setp.ne.s32 	%p7, %r91, 0;
	@%p7 bra 	$L__BB0_6;
	add.s32 	%r94, %r92, 1;
$L__BB0_8:
	setp.lt.u32 	%p8, %r9, 3;
	@%p8 bra 	$L__BB0_10;
	mul.lo.s32 	%r70, %r94, %r43;
	sub.s32 	%r71, %r4, %r70;
	cvt.rn.f32.s32 	%f96, %r71;
	abs.f32 	%f97, %f96;
	add.f32 	%f98, %f8, %f97;
	add.f32 	%f99, %f6, %f98;
	cvt.rni.s64.f32 	%rd45, %f99;
	shl.b64 	%rd46, %rd45, 2;
	add.s64 	%rd47, %rd2, %rd46;
	ld.global.f32 	%f100, [%rd47];
	add.s32 	%r72, %r21, %r94;
	mul.wide.s32 	%rd48, %r72, 4;
	add.s64 	%rd49, %rd1, %rd48;
	ld.global.f32 	%f101, [%rd49];
	fma.rn.f32 	%f102, %f100, %f101, %f145;
	add.s32 	%r73, %r70, %r43;
	sub.s32 	%r74, %r4, %r73;
	cvt.rn.f32.s32 	%f103, %r74;
	abs.f32 	%f104, %f103;
	add.f32 	%f105, %f8, %f104;
	add.f32 	%f106, %f6, %f105;
	cvt.rni.s64.f32 	%rd50, %f106;
	shl.b64 	%rd51, %rd50, 2;
	add.s64 	%rd52, %rd2, %rd51;
	ld.global.f32 	%f107, [%rd52];
	ld.global.f32 	%f108, [%rd49+4];
	fma.rn.f32 	%f109, %f107, %f108, %f102;
	add.s32 	%r75, %r73, %r43;
	sub.s32 	%r76, %r4, %r75;
	cvt.rn.f32.s32 	%f110, %r76;
	abs.f32 	%f111, %f110;
	add.f32 	%f112, %f8, %f111;
	add.f32 	%f113, %f6, %f112;
	cvt.rni.s64.f32 	%rd53, %f113;
	shl.b64 	%rd54, %rd53, 2;
	add.s64 	%rd55, %rd2, %rd54;
	ld.global.f32 	%f114, [%rd55];
	ld.global.f32 	%f115, [%rd49+8];
	fma.rn.f32 	%f116, %f114, %f115, %f109;
	add.s32 	%r77, %r75, %r43;
	sub.s32 	%r78, %r4, %r77;
	cvt.rn.f32.s32 	%f117, %r78;
	abs.f32 	%f118, %f117;
	add.f32 	%f119, %f8, %f118;
	add.f32 	%f120, %f6, %f119;
	cvt.rni.s64.f32 	%rd56, %f120;
	shl.b64 	%rd57, %rd56, 2;
	add.s64 	%rd58, %rd2, %rd57;
	ld.global.f32 	%f121, [%rd58];
	ld.global.f32 	%f122, [%rd49+12];
	fma.rn.f32 	%f145, %f121, %f122, %f116;
	add.s32 	%r94, %r94, 4;
$L__BB0_10:
	setp.eq.s32 	%p9, %r10, 0;
	@%p9 bra 	$L__BB0_12;
	mul.lo.s32 	%r79, %r94, %r43;
	sub.s32 	%r80, %r4, %r79;
	cvt.rn.f32.s32 	%f123, %r80;
	abs.f32 	%f124, %f123;
	add.f32 	%f125, %f8, %f124;
	add.f32 	%f126, %f6, %f125;
	cvt.rni.s64.f32 	%rd59, %f126;
	shl.b64 	%rd60, %rd59, 2;
	add.s64 	%rd61, %rd2, %rd60;
	ld.global.f32 	%f127, [%rd61];
	add.s32 	%r81, %r21, %r94;
	mul.wide.s32 	%rd62, %r81, 4;
	add.s64 	%rd63, %rd1, %rd62;
	ld.global.f32 	%f128, [%rd63];
	fma.rn.f32 	%f129, %f127, %f128, %f145;
	add.s32 	%r82, %r79, %r43;
	sub.s32 	%r83, %r4, %r82;
	cvt.rn.f32.s32 	%f130, %r83;
	abs.f32 	%f131, %f130;
	add.f32 	%f132, %f8, %f131;
	add.f32 	%f133, %f6, %f132;
	cvt.rni.s64.f32 	%rd64, %f133;
	shl.b64 	%rd65, %rd64, 2;
	add.s64 	%rd66, %rd2, %rd65;
	ld.global.f32 	%f134, [%rd66];
	ld.global.f32 	%f135, [%rd63+4];
	fma.rn.f32 	%f145, %f134, %f135, %f129;
	add.s32 	%r94, %r94, 2;
$L__BB0_12:
	mul.lo.s32 	%r84, %r94, %r43;
	sub.s32 	%r85, %r4, %r84;
	cvt.rn.f32.s32 	%f136, %r85;
	abs.f32 	%f137, %f136;
	add.f32 	%f138, %f8, %f137;
	add.f32 	%f139, %f6, %f138;
	cvt.rni.s64.f32 	%rd67, %f139;
	shl.b64 	%rd68, %rd67, 2;
	add.s64 	%rd69, %rd2, %rd68;
	ld.global.f32 	%f140, [%rd69];
	add.s32 	%r86, %r21, %r94;
	mul.wide.s32 	%rd70, %r86, 4;
	add.s64 	%rd71, %rd1, %rd70;
	ld.global.f32 	%f141, [%rd71];
	fma.rn.f32 	%f145, %f140, %f141, %f145;
	add.s32 	%r39, %r88, 1;
	setp.ne.s32 	%p10, %r88, %r44;
	mov.u32 	%r88, %r39;
	@%p10 bra 	$L__BB0_4;
	add.s32 	%r40, %r87, 1;
	setp.ne.s32 	%p11, %r87, %r44;
	mov.u32 	%r87, %r40;
	@%p11 bra 	$L__BB0_3;
$L__BB0_14:
	ld.param.u64 	%rd75, [_Z6Conv3DPfS_S_S_S_S_iiiii_param_0];
	cvta.to.global.u64 	%rd72, %rd75;
	mul.wide.s32 	%rd73, %r1, 4;
	add.s64 	%rd74, %rd72, %rd73;
	st.global.f32 	[%rd74], %f145;
$L__BB0_15:
	ret;

}


// ===== COMPILED SASS (sm_100) =====

	.target	sm_100

	.elftype	@"ET_EXEC"


//--------------------- .note.nv.tkinfo           --------------------------
	.section	.note.nv.tkinfo,"",@"SHT_NOTE"
	.sectionflags	@"SHF_NOTE_NV_TKINFO"
	.tkinfo
        /*0018*/ 	.word	0x00000002
        /*0030*/ 	.string	""
        /*0030*/ 	.string	"ptxas"
        /*0030*/ 	.string	"Cuda compilation tools, release 13.0, V13.0.88"
        /*0030*/ 	.string	"Build cuda_13.0.r13.0/compiler.36424714_0"
        /*0030*/ 	.string	"-arch sm_100 -m 64 "



//--------------------- .note.nv.cuinfo           --------------------------
	.section	.note.nv.cuinfo,"",@"SHT_NOTE"
	.sectionflags	@"SHF_NOTE_NV_CUINFO"
        /*0018*/ 	.short	0x0002
        /*001a*/ 	.short	0x0064
        /*001c*/ 	.short	0x0082
	.zero		2


//--------------------- .nv.info                  --------------------------
	.section	.nv.info,"",@"SHT_CUDA_INFO"
	.align	4


	//----- nvinfo : EIATTR_REGCOUNT
	.align		4
        /*0000*/ 	.byte	0x04, 0x2f
        /*0002*/ 	.short	(.L_1 - .L_0)
	.align		4
.L_0:
        /*0004*/ 	.word	index@(_Z6Conv3DPfS_S_S_S_S_iiiii)
        /*0008*/ 	.word	0x00000020


	//----- nvinfo : EIATTR_FRAME_SIZE
	.align		4
.L_1:
        /*000c*/ 	.byte	0x04, 0x11
        /*000e*/ 	.short	(.L_3 - .L_2)
	.align		4
.L_2:
        /*0010*/ 	.word	index@(_Z6Conv3DPfS_S_S_S_S_iiiii)
        /*0014*/ 	.word	0x00000000


	//----- nvinfo : EIATTR_MIN_STACK_SIZE
	.align		4
.L_3:
        /*0018*/ 	.byte	0x04, 0x12
        /*001a*/ 	.short	(.L_5 - .L_4)
	.align		4
.L_4:
        /*001c*/ 	.word	index@(_Z6Conv3DPfS_S_S_S_S_iiiii)
        /*0020*/ 	.word	0x00000000
.L_5:


//--------------------- .nv.compat                --------------------------
	.section	.nv.compat,"",@"SHT_CUDA_COMPAT_INFO"
	.align	4
        /*0000*/ 	.byte	0x02, 0x09, 0x00, 0x00, 0x02, 0x02, 0x01, 0x00, 0x02, 0x05, 0x05, 0x00, 0x03, 0x07, 0x01, 0x01
        /*0010*/ 	.byte	0x02, 0x03, 0x00, 0x00, 0x02, 0x06, 0x01, 0x00, 0x04, 0x0b, 0x08, 0x00, 0x09, 0x00, 0x00, 0x00
        /*0020*/ 	.byte	0x00, 0x00, 0x00, 0x00


//--------------------- .nv.info._Z6Conv3DPfS_S_S_S_S_iiiii --------------------------
	.section	.nv.info._Z6Conv3DPfS_S_S_S_S_iiiii,"",@"SHT_CUDA_INFO"
	.sectionflags	@""
	.align	4


	//----- nvinfo : EIATTR_CUDA_API_VERSION
	.align		4
        /*0000*/ 	.byte	0x04, 0x37
        /*0002*/ 	.short	(.L_7 - .L_6)
.L_6:
        /*0004*/ 	.word	0x00000082


	//----- nvinfo : EIATTR_KPARAM_INFO
	.align		4
.L_7:
        /*0008*/ 	.byte	0x04, 0x17
        /*000a*/ 	.short	(.L_9 - .L_8)
.L_8:
        /*000c*/ 	.word	0x00000000
        /*0010*/ 	.short	0x000a
        /*0012*/ 	.short	0x0040
        /*0014*/ 	.byte	0x00, 0xf0, 0x11, 0x00


	//----- nvinfo : EIATTR_KPARAM_INFO
	.align		4
.L_9:
        /*0018*/ 	.byte	0x04, 0x17
        /*001a*/ 	.short	(.L_11 - .L_10)
.L_10:
        /*001c*/ 	.word	0x00000000
        /*0020*/ 	.short	0x0009
        /*0022*/ 	.short	0x003c
        /*0024*/ 	.byte	0x00, 0xf0, 0x11, 0x00


	//----- nvinfo : EIATTR_KPARAM_INFO
	.align		4
.L_11:
        /*0028*/ 	.byte	0x04, 0x17
        /*002a*/ 	.short	(.L_13 - .L_12)
.L_12:
        /*002c*/ 	.word	0x00000000
        /*0030*/ 	.short	0x0008
        /*0032*/ 	.short	0x0038
        /*0034*/ 	.byte	0x00, 0xf0, 0x11, 0x00


	//----- nvinfo : EIATTR_KPARAM_INFO
	.align		4
.L_13:
        /*0038*/ 	.byte	0x04, 0x17
        /*003a*/ 	.short	(.L_15 - .L_14)
.L_14:
        /*003c*/ 	.word	0x00000000
        /*0040*/ 	.short	0x0007
        /*0042*/ 	.short	0x0034
        /*0044*/ 	.byte	0x00, 0xf0, 0x11, 0x00


	//----- nvinfo : EIATTR_KPARAM_INFO
	.align		4
.L_15:
        /*0048*/ 	.byte	0x04, 0x17
        /*004a*/ 	.short	(.L_17 - .L_16)
.L_16:
        /*004c*/ 	.word	0x00000000
        /*0050*/ 	.short	0x0006
        /*0052*/ 	.short	0x0030
        /*0054*/ 	.byte	0x00, 0xf0, 0x11, 0x00


	//----- nvinfo : EIATTR_KPARAM_INFO
	.align		4
.L_17:
        /*0058*/ 	.byte	0x04, 0x17
        /*005a*/ 	.short	(.L_19 - .L_18)
.L_18:
        /*005c*/ 	.word	0x00000000
        /*0060*/ 	.short	0x0005
        /*0062*/ 	.short	0x0028
        /*0064*/ 	.byte	0x00, 0xf5, 0x21, 0x00


	//----- nvinfo : EIATTR_KPARAM_INFO
	.align		4
.L_19:
        /*0068*/ 	.byte	0x04, 0x17
        /*006a*/ 	.short	(.L_21 - .L_20)
.L_20:
        /*006c*/ 	.word	0x00000000
        /*0070*/ 	.short	0x0004
        /*0072*/ 	.short	0x0020
        /*0074*/ 	.byte	0x00, 0xf5, 0x21, 0x00


	//----- nvinfo : EIATTR_KPARAM_INFO
	.align		4
.L_21:
        /*0078*/ 	.byte	0x04, 0x17
        /*007a*/ 	.short	(.L_23 - .L_22)
.L_22:
        /*007c*/ 	.word	0x00000000
        /*0080*/ 	.short	0x0003
        /*0082*/ 	.short	0x0018
        /*0084*/ 	.byte	0x00, 0xf5, 0x21, 0x00


	//----- nvinfo : EIATTR_KPARAM_INFO
	.align		4
.L_23:
        /*0088*/ 	.byte	0x04, 0x17
        /*008a*/ 	.short	(.L_25 - .L_24)
.L_24:
        /*008c*/ 	.word	0x00000000
        /*0090*/ 	.short	0x0002
        /*0092*/ 	.short	0x0010
        /*0094*/ 	.byte	0x00, 0xf5, 0x21, 0x00


	//----- nvinfo : EIATTR_KPARAM_INFO
	.align		4
.L_25:
        /*0098*/ 	.byte	0x04, 0x17
        /*009a*/ 	.short	(.L_27 - .L_26)
.L_26:
        /*009c*/ 	.word	0x00000000
        /*00a0*/ 	.short	0x0001
        /*00a2*/ 	.short	0x0008
        /*00a4*/ 	.byte	0x00, 0xf5, 0x21, 0x00


	//----- nvinfo : EIATTR_KPARAM_INFO
	.align		4
.L_27:
        /*00a8*/ 	.byte	0x04, 0x17
        /*00aa*/ 	.short	(.L_29 - .L_28)
.L_28:
        /*00ac*/ 	.word	0x00000000
        /*00b0*/ 	.short	0x0000
        /*00b2*/ 	.short	0x0000
        /*00b4*/ 	.byte	0x00, 0xf5, 0x21, 0x00


	//----- nvinfo : EIATTR_SPARSE_MMA_MASK
	.align		4
.L_29:
        /*00b8*/ 	.byte	0x03, 0x50
        /*00ba*/ 	.short	0x0000


	//----- nvinfo : EIATTR_MAXREG_COUNT
	.align		4
        /*00bc*/ 	.byte	0x03, 0x1b
        /*00be*/ 	.short	0x00ff


	//----- nvinfo : EIATTR_MERCURY_ISA_VERSION
	.align		4
        /*00c0*/ 	.byte	0x03, 0x5f
        /*00c2*/ 	.short	0x0101


	//----- nvinfo : EIATTR_VRC_CTA_INIT_COUNT
	.align		4
        /*00c4*/ 	.byte	0x02, 0x4a
	.zero		1
	.zero		1


	//----- nvinfo : EIATTR_EXIT_INSTR_OFFSETS
	.align		4
        /*00c8*/ 	.byte	0x04, 0x1c
        /*00ca*/ 	.short	(.L_31 - .L_30)


	//   ....[0]....
.L_30:
        /*00cc*/ 	.word	0x00000070


	//   ....[1]....
        /*00d0*/ 	.word	0x000011e0


	//----- nvinfo : EIATTR_CBANK_PARAM_SIZE
	.align		4
.L_31:
        /*00d4*/ 	.byte	0x03, 0x19
        /*00d6*/ 	.short	0x0044


	//----- nvinfo : EIATTR_PARAM_CBANK
	.align		4
        /*00d8*/ 	.byte	0x04, 0x0a
        /*00da*/ 	.short	(.L_33 - .L_32)
	.align		4
.L_32:
        /*00dc*/ 	.word	index@(.nv.constant0._Z6Conv3DPfS_S_S_S_S_iiiii)
        /*00e0*/ 	.short	0x0380
        /*00e2*/ 	.short	0x0044


	//----- nvinfo : EIATTR_SW_WAR
	.align		4
.L_33:
        /*00e4*/ 	.byte	0x04, 0x36
        /*00e6*/ 	.short	(.L_35 - .L_34)
.L_34:
        /*00e8*/ 	.word	0x00000008
.L_35:


//--------------------- .nv.callgraph             --------------------------
	.section	.nv.callgraph,"",@"SHT_CUDA_CALLGRAPH"
	.align	4
	.sectionentsize	8
	.align		4
        /*0000*/ 	.word	0x00000000
	.align		4
        /*0004*/ 	.word	0xffffffff
	.align		4
        /*0008*/ 	.word	0x00000000
	.align		4
        /*000c*/ 	.word	0xfffffffe
	.align		4
        /*0010*/ 	.word	0x00000000
	.align		4
        /*0014*/ 	.word	0xfffffffd
	.align		4
        /*0018*/ 	.word	0x00000000
	.align		4
        /*001c*/ 	.word	0xfffffffc


//--------------------- .text._Z6Conv3DPfS_S_S_S_S_iiiii --------------------------
	.section	.text._Z6Conv3DPfS_S_S_S_S_iiiii,"ax",@progbits
	.align	128
        .global         _Z6Conv3DPfS_S_S_S_S_iiiii
        .type           _Z6Conv3DPfS_S_S_S_S_iiiii,@function
        .size           _Z6Conv3DPfS_S_S_S_S_iiiii,(.L_x_8 - _Z6Conv3DPfS_S_S_S_S_iiiii)
        .other          _Z6Conv3DPfS_S_S_S_S_iiiii,@"STO_CUDA_ENTRY STV_DEFAULT"
_Z6Conv3DPfS_S_S_S_S_iiiii:
.text._Z6Conv3DPfS_S_S_S_S_iiiii:
[----:B------:R-:W-:Y:S01]  /*0000*/  LDC R1, c[0x0][0x37c] ;  /* 0x0000df00ff017b82 */ /* 0x000fe20000000800 */
[----:B------:R-:W0:Y:S01]  /*0010*/  S2R R0, SR_CTAID.X ;  /* 0x0000000000007919 */ /* 0x000e220000002500 */
[----:B------:R-:W0:Y:S01]  /*0020*/  LDCU UR4, c[0x0][0x360] ;  /* 0x00006c00ff0477ac */ /* 0x000e220008000800 */
[----:B------:R-:W0:Y:S01]  /*0030*/  S2R R3, SR_TID.X ;  /* 0x0000000000037919 */ /* 0x000e220000002100 */
[----:B------:R-:W1:Y:S01]  /*0040*/  LDCU UR5, c[0x0][0x3b4] ;  /* 0x00007680ff0577ac */ /* 0x000e620008000800 */
[----:B0-----:R-:W-:-:S05]  /*0050*/  IMAD R0, R0, UR4, R3 ;  /* 0x0000000400007c24 */ /* 0x001fca000f8e0203 */
[----:B-1----:R-:W-:-:S13]  /*0060*/  ISETP.GE.AND P0, PT, R0, UR5, PT ;  /* 0x0000000500007c0c */ /* 0x002fda000bf06270 */
[----:B------:R-:W-:Y:S05]  /*0070*/  @P0 EXIT ;  /* 0x000000000000094d */ /* 0x000fea0003800000 */
[----:B------:R-:W0:Y:S01]  /*0080*/  LDC.64 R2, c[0x0][0x390] ;  /* 0x0000e400ff027b82 */ /* 0x000e220000000a00 */
[----:B------:R-:W1:Y:S01]  /*0090*/  LDCU.64 UR10, c[0x0][0x358] ;  /* 0x00006b00ff0a77ac */ /* 0x000e620008000a00 */
[----:B------:R-:W2:Y:S06]  /*00a0*/  LDCU UR5, c[0x0][0x3bc] ;  /* 0x00007780ff0577ac */ /* 0x000eac0008000800 */
[----:B------:R-:W3:Y:S01]  /*00b0*/  LDC.64 R4, c[0x0][0x398] ;  /* 0x0000e600ff047b82 */ /* 0x000ee20000000a00 */
[----:B------:R-:W4:Y:S07]  /*00c0*/  LDCU UR6, c[0x0][0x3c0] ;  /* 0x00007800ff0677ac */ /* 0x000f2e0008000800 */
[----:B------:R-:W5:Y:S01]  /*00d0*/  LDC.64 R6, c[0x0][0x3a0] ;  /* 0x0000e800ff067b82 */ /* 0x000f620000000a00 */
[----:B0-----:R-:W-:-:S05]  /*00e0*/  IMAD.WIDE R2, R0, 0x4, R2 ;  /* 0x0000000400027825 */ /* 0x001fca00078e0202 */
[----:B-1----:R-:W4:Y:S01]  /*00f0*/  LDG.E R8, desc[UR10][R2.64] ;  /* 0x0000000a02087981 */ /* 0x002f22000c1e1900 */
[----:B---3--:R-:W-:-:S06]  /*0100*/  IMAD.WIDE R4, R0, 0x4, R4 ;  /* 0x0000000400047825 */ /* 0x008fcc00078e0204 */
[----:B------:R-:W3:Y:S01]  /*0110*/  LDG.E R4, desc[UR10][R4.64] ;  /* 0x0000000a04047981 */ /* 0x000ee2000c1e1900 */
[----:B-----5:R-:W-:-:S06]  /*0120*/  IMAD.WIDE R6, R0, 0x4, R6 ;  /* 0x0000000400067825 */ /* 0x020fcc00078e0206 */
[----:B------:R-:W5:Y:S01]  /*0130*/  LDG.E R6, desc[UR10][R6.64] ;  /* 0x0000000a06067981 */ /* 0x000f62000c1e1900 */
[----:B--2---:R-:W-:Y:S01]  /*0140*/  I2FP.F32.S32 R12, UR5 ;  /* 0x00000005000c7c45 */ /* 0x004fe20008201400 */
[----:B----4-:R-:W-:Y:S01]  /*0150*/  UISETP.GE.AND UP0, UPT, UR6, URZ, UPT ;  /* 0x000000ff0600728c */ /* 0x010fe2000bf06270 */
[----:B------:R-:W-:Y:S01]  /*0160*/  HFMA2 R27, -RZ, RZ, 0, 0 ;  /* 0x00000000ff1b7431 */ /* 0x000fe200000001ff */
[----:B------:R-:W0:Y:S08]  /*0170*/  FRND.FLOOR R9, R8 ;  /* 0x0000000800097307 */ /* 0x000e300000205000 */
[----:B---3--:R-:W1:Y:S01]  /*0180*/  FRND.FLOOR R11, R4 ;  /* 0x00000004000b7307 */ /* 0x008e620000205000 */
[----:B0-----:R-:W-:-:S04]  /*0190*/  FADD R10, R8, -R9 ;  /* 0x80000009080a7221 */ /* 0x001fc80000000000 */
[----:B------:R-:W-:-:S04]  /*01a0*/  FMUL R10, R10, R12 ;  /* 0x0000000c0a0a7220 */ /* 0x000fc80000400000 */
[----:B------:R-:W5:Y:S01]  /*01b0*/  F2I.S64 R2, R10 ;  /* 0x0000000a00027311 */ /* 0x000f620000201900 */
[----:B-1----:R-:W-:-:S04]  /*01c0*/  FADD R5, R4, -R11 ;  /* 0x8000000b04057221 */ /* 0x002fc80000000000 */
[----:B------:R-:W-:-:S03]  /*01d0*/  FMUL R5, R5, R12 ;  /* 0x0000000c05057220 */ /* 0x000fc60000400000 */
[----:B-----5:R-:W0:Y:S01]  /*01e0*/  FRND.FLOOR R3, R6 ;  /* 0x0000000600037307 */ /* 0x020e220000205000 */
[----:B------:R-:W-:-:S04]  /*01f0*/  ISETP.NE.AND P0, PT, R2, UR5, PT ;  /* 0x0000000502007c0c */ /* 0x000fc8000bf05270 */
[----:B------:R-:W-:-:S09]  /*0200*/  SEL R2, R2, RZ, P0 ;  /* 0x000000ff02027207 */ /* 0x000fd20000000000 */
[----:B------:R-:W-:Y:S01]  /*0210*/  @!P0 FADD R9, R9, 1 ;  /* 0x3f80000009098421 */ /* 0x000fe20000000000 */
[----:B0-----:R-:W-:-:S04]  /*0220*/  FADD R7, R6, -R3 ;  /* 0x8000000306077221 */ /* 0x001fc80000000000 */
[----:B------:R-:W-:Y:S01]  /*0230*/  FMUL R7, R7, R12 ;  /* 0x0000000c07077220 */ /* 0x000fe20000400000 */
[----:B------:R-:W-:Y:S06]  /*0240*/  BRA.U !UP0, `(.L_x_0) ;  /* 0x0000000d08d87547 */ /* 0x000fec000b800000 */
[----:B------:R-:W0:Y:S01]  /*0250*/  F2I.S64 R4, R5 ;  /* 0x0000000500047311 */ /* 0x000e220000201900 */
[----:B------:R-:W1:Y:S01]  /*0260*/  LDCU UR7, c[0x0][0x3b8] ;  /* 0x00007700ff0777ac */ /* 0x000e620008000800 */
[----:B------:R-:W-:Y:S02]  /*0270*/  MOV R13, UR6 ;  /* 0x00000006000d7c02 */ /* 0x000fe40008000f00 */
[----:B------:R-:W-:Y:S01]  /*0280*/  MOV R27, RZ ;  /* 0x000000ff001b7202 */ /* 0x000fe20000000f00 */
[----:B------:R-:W-:Y:S02]  /*0290*/  USHF.L.U32 UR4, UR6, 0x1, URZ ;  /* 0x0000000106047899 */ /* 0x000fe400080006ff */
[----:B------:R-:W-:Y:S01]  /*02a0*/  UIADD3 UR8, UPT, UPT, -UR6, URZ, URZ ;  /* 0x000000ff06087290 */ /* 0x000fe2000fffe1ff */
[----:B------:R-:W2:Y:S01]  /*02b0*/  F2I.S64 R6, R7 ;  /* 0x0000000700067311 */ /* 0x000ea20000201900 */
[----:B------:R-:W-:Y:S01]  /*02c0*/  ULOP3.LUT UR4, UR4, 0x6, URZ, 0xc0, !UPT ;  /* 0x0000000604047892 */ /* 0x000fe2000f8ec0ff */
[----:B------:R-:W-:-:S03]  /*02d0*/  IMAD R8, R13, UR5, R2 ;  /* 0x000000050d087c24 */ /* 0x000fc6000f8e0202 */
[----:B------:R-:W-:Y:S01]  /*02e0*/  UISETP.GE.U32.AND UP0, UPT, UR4, 0x3, UPT ;  /* 0x000000030400788c */ /* 0x000fe2000bf06070 */
[C---:B0-----:R-:W-:Y:S02]  /*02f0*/  ISETP.NE.AND P0, PT, R4.reuse, UR5, PT ;  /* 0x0000000504007c0c */ /* 0x041fe4000bf05270 */
[----:B------:R-:W0:Y:S01]  /*0300*/  F2I.FLOOR.NTZ R9, R9 ;  /* 0x0000000900097305 */ /* 0x000e220000207100 */
[----:B------:R-:W-:Y:S01]  /*0310*/  UMOV UR4, UR8 ;  /* 0x0000000800047c82 */ /* 0x000fe20008000000 */
[----:B------:R-:W-:Y:S02]  /*0320*/  SEL R4, R4, RZ, P0 ;  /* 0x000000ff04047207 */ /* 0x000fe40000000000 */
[----:B--2---:R-:W-:-:S04]  /*0330*/  ISETP.NE.AND P1, PT, R6, UR5, PT ;  /* 0x0000000506007c0c */ /* 0x004fc8000bf25270 */
[----:B------:R-:W-:-:S03]  /*0340*/  SEL R5, R6, RZ, P1 ;  /* 0x000000ff06057207 */ /* 0x000fc60000800000 */
[----:B------:R-:W-:Y:S01]  /*0350*/  @!P0 FADD R11, R11, 1 ;  /* 0x3f8000000b0b8421 */ /* 0x000fe20000000000 */
[----:B0-----:R-:W-:-:S03]  /*0360*/  VIADD R6, R9, 0xffffffff ;  /* 0xffffffff09067836 */ /* 0x001fc60000000000 */
[----:B------:R-:W0:Y:S01]  /*0370*/  F2I.FLOOR.NTZ R20, R11 ;  /* 0x0000000b00147305 */ /* 0x000e220000207100 */
[----:B------:R-:W-:Y:S02]  /*0380*/  IADD3 R7, PT, PT, R9, -UR6, RZ ;  /* 0x8000000609077c10 */ /* 0x000fe4000fffe0ff */
[----:B-1----:R-:W-:Y:S01]  /*0390*/  I2FP.F32.S32 R9, UR7 ;  /* 0x0000000700097c45 */ /* 0x002fe20008201400 */
[----:B------:R-:W-:-:S04]  /*03a0*/  @!P1 FADD R3, R3, 1 ;  /* 0x3f80000003039421 */ /* 0x000fc80000000000 */
[----:B------:R-:W1:Y:S01]  /*03b0*/  F2I.FLOOR.NTZ R21, R3 ;  /* 0x0000000300157305 */ /* 0x000e620000207100 */
[----:B0-----:R-:W-:Y:S02]  /*03c0*/  IADD3 R20, PT, PT, R20, -0x1, RZ ;  /* 0xffffffff14147810 */ /* 0x001fe40007ffe0ff */
[----:B-1----:R-:W-:-:S07]  /*03d0*/  IADD3 R21, PT, PT, R21, -0x1, RZ ;  /* 0xffffffff15157810 */ /* 0x002fce0007ffe0ff */
.L_x_6:
[----:B------:R-:W0:Y:S01]  /*03e0*/  LDCU UR6, c[0x0][0x3bc] ;  /* 0x00007780ff0677ac */ /* 0x000e220008000800 */
[----:B------:R-:W-:Y:S01]  /*03f0*/  IMAD R10, RZ, RZ, -UR4 ;  /* 0x80000004ff0a7e24 */ /* 0x000fe2000f8e02ff */
[----:B------:R-:W1:Y:S01]  /*0400*/  LDCU UR7, c[0x0][0x3c0] ;  /* 0x00007800ff0777ac */ /* 0x000e620008000800 */
[----:B------:R-:W2:Y:S02]  /*0410*/  LDCU UR5, c[0x0][0x3b0] ;  /* 0x00007600ff0577ac */ /* 0x000ea40008000800 */
[----:B0-----:R-:W-:Y:S01]  /*0420*/  IMAD R3, R10, UR6, R5 ;  /* 0x000000060a037c24 */ /* 0x001fe2000f8e0205 */
[----:B-1----:R-:W-:-:S04]  /*0430*/  UISETP.NE.AND UP1, UPT, UR4, UR7, UPT ;  /* 0x000000070400728c */ /* 0x002fc8000bf25270 */
[----:B------:R-:W-:Y:S02]  /*0440*/  I2FP.F32.S32 R10, R3 ;  /* 0x00000003000a7245 */ /* 0x000fe40000201400 */
[----:B------:R-:W-:Y:S01]  /*0450*/  IADD3 R3, PT, PT, R21, UR4, RZ ;  /* 0x0000000415037c10 */ /* 0x000fe2000fffe0ff */
[----:B------:R-:W-:Y:S02]  /*0460*/  UIADD3 UR4, UPT, UPT, UR4, 0x1, URZ ;  /* 0x0000000104047890 */ /* 0x000fe4000fffe0ff */
[----:B------:R-:W-:Y:S02]  /*0470*/  FMUL R10, R9, |R10| ;  /* 0x4000000a090a7220 */ /* 0x000fe40000400000 */
[----:B--2---:R-:W-:Y:S01]  /*0480*/  IMAD R22, R3, UR5, R20 ;  /* 0x0000000503167c24 */ /* 0x004fe2000f8e0214 */
[----:B------:R-:W-:Y:S01]  /*0490*/  UMOV UR5, UR8 ;  /* 0x0000000800057c82 */ /* 0x000fe20008000000 */
[----:B------:R-:W-:-:S07]  /*04a0*/  FMUL R23, R9, R10 ;  /* 0x0000000a09177220 */ /* 0x000fce0000400000 */
.L_x_5:
[----:B------:R-:W0:Y:S01]  /*04b0*/  LDCU UR14, c[0x0][0x3c0] ;  /* 0x00007800ff0e77ac */ /* 0x000e220008000800 */
[----:B------:R-:W-:Y:S02]  /*04c0*/  IADD3 R3, PT, PT, RZ, -UR5, RZ ;  /* 0x80000005ff037c10 */ /* 0x000fe4000fffe0ff */
[----:B------:R-:W-:Y:S01]  /*04d0*/  IADD3 R11, PT, PT, R22, UR5, RZ ;  /* 0x00000005160b7c10 */ /* 0x000fe2000fffe0ff */
[----:B------:R-:W1:Y:S01]  /*04e0*/  LDCU UR15, c[0x0][0x3bc] ;  /* 0x00007780ff0f77ac */ /* 0x000e620008000800 */
[----:B------:R-:W2:Y:S01]  /*04f0*/  LDCU UR9, c[0x0][0x3b0] ;  /* 0x00007600ff0977ac */ /* 0x000ea20008000800 */
[----:B------:R-:W-:Y:S01]  /*0500*/  UMOV UR6, UR8 ;  /* 0x0000000800067c82 */ /* 0x000fe20008000000 */
[----:B0-----:R-:W-:Y:S01]  /*0510*/  UISETP.GE.U32.AND UP2, UPT, UR14, 0x4, UPT ;  /* 0x000000040e00788c */ /* 0x001fe2000bf46070 */
[----:B-1----:R-:W-:Y:S02]  /*0520*/  IMAD R3, R3, UR15, R4 ;  /* 0x0000000f03037c24 */ /* 0x002fe4000f8e0204 */
[----:B--2---:R-:W-:-:S03]  /*0530*/  IMAD R24, R11, UR9, R6 ;  /* 0x000000090b187c24 */ /* 0x004fc6000f8e0206 */
[----:B------:R-:W-:-:S05]  /*0540*/  I2FP.F32.S32 R10, R3 ;  /* 0x00000003000a7245 */ /* 0x000fca0000201400 */
[----:B------:R-:W-:Y:S01]  /*0550*/  FMUL R25, R9, |R10| ;  /* 0x4000000a09197220 */ /* 0x000fe20000400000 */
[----:B------:R-:W-:Y:S06]  /*0560*/  BRA.U !UP2, `(.L_x_1) ;  /* 0x000000050a847547 */ /* 0x000fec000b800000 */
[----:B------:R-:W-:Y:S01]  /*0570*/  USHF.L.U32 UR6, UR14, 0x1, URZ ;  /* 0x000000010e067899 */ /* 0x000fe200080006ff */
[----:B------:R-:W-:Y:S01]  /*0580*/  IMAD R3, R11, UR9, R7 ;  /* 0x000000090b037c24 */ /* 0x000fe2000f8e0207 */
[----:B------:R-:W0:Y:S01]  /*0590*/  LDCU.64 UR12, c[0x0][0x3a8] ;  /* 0x00007500ff0c77ac */ /* 0x000e220008000a00 */
[----:B------:R-:W-:Y:S01]  /*05a0*/  IMAD.MOV.U32 R26, RZ, RZ, R8 ;  /* 0x000000ffff1a7224 */ /* 0x000fe200078e0008 */
[----:B------:R-:W-:Y:S02]  /*05b0*/  ULOP3.LUT UR6, UR6, 0xfffffff8, URZ, 0xc0, !UPT ;  /* 0xfffffff806067892 */ /* 0x000fe4000f8ec0ff */
[----:B------:R-:W-:Y:S02]  /*05c0*/  ULOP3.LUT UR7, URZ, UR14, URZ, 0x33, !UPT ;  /* 0x0000000eff077292 */ /* 0x000fe4000f8e33ff */
[----:B------:R-:W-:-:S12]  /*05d0*/  UIADD3 UR6, UPT, UPT, -UR6, URZ, URZ ;  /* 0x000000ff06067290 */ /* 0x000fd8000fffe1ff */
.L_x_2:
[----:B------:R-:W-:Y:S02]  /*05e0*/  I2FP.F32.S32 R10, R26 ;  /* 0x0000001a000a7245 */ /* 0x000fe40000201400 */
[----:B------:R-:W-:-:S03]  /*05f0*/  IADD3 R13, PT, PT, R3, -0x1, RZ ;  /* 0xffffffff030d7810 */ /* 0x000fc60007ffe0ff */
[----:B------:R-:W-:Y:S02]  /*0600*/  FADD R12, R25, |R10| ;  /* 0x4000000a190c7221 */ /* 0x000fe40000000000 */
[----:B------:R-:W1:Y:S02]  /*0610*/  LDC.64 R10, c[0x0][0x388] ;  /* 0x0000e200ff0a7b82 */ /* 0x000e640000000a00 */
[----:B------:R-:W-:-:S06]  /*0620*/  FADD R14, R23, R12 ;  /* 0x0000000c170e7221 */ /* 0x000fcc0000000000 */
[----:B------:R-:W0:Y:S02]  /*0630*/  F2I.S64 R14, R14 ;  /* 0x0000000e000e7311 */ /* 0x000e240000201900 */
[----:B0-----:R-:W-:Y:S01]  /*0640*/  LEA R12, P0, R14, UR12, 0x2 ;  /* 0x0000000c0e0c7c11 */ /* 0x001fe2000f8010ff */
[----:B-1----:R-:W-:-:S03]  /*0650*/  IMAD.WIDE R10, R13, 0x4, R10 ;  /* 0x000000040d0a7825 */ /* 0x002fc600078e020a */
[----:B------:R-:W-:Y:S02]  /*0660*/  LEA.HI.X R13, R14, UR13, R15, 0x2, P0 ;  /* 0x0000000d0e0d7c11 */ /* 0x000fe400080f140f */
[----:B------:R-:W2:Y:S04]  /*0670*/  LDG.E R18, desc[UR10][R10.64] ;  /* 0x0000000a0a127981 */ /* 0x000ea8000c1e1900 */
[----:B------:R0:W2:Y:S01]  /*0680*/  LDG.E R28, desc[UR10][R12.64] ;  /* 0x0000000a0c1c7981 */ /* 0x0000a2000c1e1900 */
[----:B------:R-:W-:-:S03]  /*0690*/  IADD3 R19, PT, PT, R26, -UR15, RZ ;  /* 0x8000000f1a137c10 */ /* 0x000fc6000fffe0ff */
[----:B------:R-:W3:Y:S01]  /*06a0*/  LDG.E R29, desc[UR10][R10.64+0x4] ;  /* 0x0000040a0a1d7981 */ /* 0x000ee2000c1e1900 */
[----:B------:R-:W-:Y:S02]  /*06b0*/  I2FP.F32.S32 R16, R19 ;  /* 0x0000001300107245 */ /* 0x000fe40000201400 */
[----:B------:R-:W-:-:S03]  /*06c0*/  IADD3 R19, PT, PT, R19, -UR15, RZ ;  /* 0x8000000f13137c10 */ /* 0x000fc6000fffe0ff */
[----:B------:R-:W-:-:S04]  /*06d0*/  FADD R16, R25, |R16| ;  /* 0x4000001019107221 */ /* 0x000fc80000000000 */
[----:B------:R-:W-:-:S06]  /*06e0*/  FADD R16, R23, R16 ;  /* 0x0000001017107221 */ /* 0x000fcc0000000000 */
[----:B------:R-:W1:Y:S02]  /*06f0*/  F2I.S64 R16, R16 ;  /* 0x0000001000107311 */ /* 0x000e640000201900 */
[----:B-1----:R-:W-:-:S04]  /*0700*/  LEA R14, P0, R16, UR12, 0x2 ;  /* 0x0000000c100e7c11 */ /* 0x002fc8000f8010ff */
[----:B------:R-:W-:Y:S02]  /*0710*/  LEA.HI.X R15, R16, UR13, R17, 0x2, P0 ;  /* 0x0000000d100f7c11 */ /* 0x000fe400080f1411 */
[----:B------:R-:W-:-:S03]  /*0720*/  I2FP.F32.S32 R17, R19 ;  /* 0x0000001300117245 */ /* 0x000fc60000201400 */
[----:B------:R1:W3:Y:S02]  /*0730*/  LDG.E R14, desc[UR10][R14.64] ;  /* 0x0000000a0e0e7981 */ /* 0x0002e4000c1e1900 */
[----:B------:R-:W-:-:S04]  /*0740*/  FADD R17, R25, |R17| ;  /* 0x4000001119117221 */ /* 0x000fc80000000000 */
[----:B0-----:R-:W-:-:S06]  /*0750*/  FADD R12, R23, R17 ;  /* 0x00000011170c7221 */ /* 0x001fcc0000000000 */
[----:B------:R-:W0:Y:S02]  /*0760*/  F2I.S64 R12, R12 ;  /* 0x0000000c000c7311 */ /* 0x000e240000201900 */
[----:B0-----:R-:W-:-:S04]  /*0770*/  LEA R16, P0, R12, UR12, 0x2 ;  /* 0x0000000c0c107c11 */ /* 0x001fc8000f8010ff */
[----:B------:R-:W-:Y:S01]  /*0780*/  LEA.HI.X R17, R12, UR13, R13, 0x2, P0 ;  /* 0x0000000d0c117c11 */ /* 0x000fe200080f140d */
[----:B--2---:R-:W-:-:S04]  /*0790*/  FFMA R28, R28, R18, R27 ;  /* 0x000000121c1c7223 */ /* 0x004fc8000000001b */
[----:B------:R0:W2:Y:S04]  /*07a0*/  LDG.E R18, desc[UR10][R16.64] ;  /* 0x0000000a10127981 */ /* 0x0000a8000c1e1900 */
[----:B------:R-:W2:Y:S01]  /*07b0*/  LDG.E R27, desc[UR10][R10.64+0x8] ;  /* 0x0000080a0a1b7981 */ /* 0x000ea2000c1e1900 */
[----:B------:R-:W-:-:S05]  /*07c0*/  VIADD R19, R19, -UR15 ;  /* 0x8000000f13137c36 */ /* 0x000fca0008000000 */
[----:B------:R-:W-:-:S05]  /*07d0*/  I2FP.F32.S32 R13, R19 ;  /* 0x00000013000d7245 */ /* 0x000fca0000201400 */
[----:B------:R-:W-:-:S04]  /*07e0*/  FADD R13, R25, |R13| ;  /* 0x4000000d190d7221 */ /* 0x000fc80000000000 */
[----:B-1----:R-:W-:Y:S01]  /*07f0*/  FADD R15, R23, R13 ;  /* 0x0000000d170f7221 */ /* 0x002fe20000000000 */
[----:B------:R-:W-:-:S03]  /*0800*/  IADD3 R19, PT, PT, R19, -UR15, RZ ;  /* 0x8000000f13137c10 */ /* 0x000fc6000fffe0ff */
[----:B------:R-:W0:Y:S01]  /*0810*/  F2I.S64 R12, R15 ;  /* 0x0000000f000c7311 */ /* 0x000e220000201900 */
[----:B---3--:R-:W-:Y:S01]  /*0820*/  FFMA R29, R14, R29, R28 ;  /* 0x0000001d0e1d7223 */ /* 0x008fe2000000001c */
[----:B------:R-:W-:Y:S02]  /*0830*/  I2FP.F32.S32 R14, R19 ;  /* 0x00000013000e7245 */ /* 0x000fe40000201400 */
[----:B0-----:R-:W-:-:S03]  /*0840*/  LEA R16, P0, R12, UR12, 0x2 ;  /* 0x0000000c0c107c11 */ /* 0x001fc6000f8010ff */
[----:B------:R-:W-:Y:S01]  /*0850*/  FADD R14, R25, |R14| ;  /* 0x4000000e190e7221 */ /* 0x000fe20000000000 */
[----:B------:R-:W-:-:S03]  /*0860*/  LEA.HI.X R17, R12, UR13, R13, 0x2, P0 ;  /* 0x0000000d0c117c11 */ /* 0x000fc600080f140d */
[----:B------:R-:W-:-:S03]  /*0870*/  FADD R28, R23, R14 ;  /* 0x0000000e171c7221 */ /* 0x000fc60000000000 */
[----:B------:R0:W3:Y:S01]  /*0880*/  LDG.E R17, desc[UR10][R16.64] ;  /* 0x0000000a10117981 */ /* 0x0000e2000c1e1900 */
[----:B------:R1:W4:Y:S03]  /*0890*/  F2I.S64 R12, R28 ;  /* 0x0000001c000c7311 */ /* 0x0003260000201900 */
[----:B-1----:R-:W5:Y:S01]  /*08a0*/  LDG.E R28, desc[UR10][R10.64+0x10] ;  /* 0x0000100a0a1c7981 */ /* 0x002f62000c1e1900 */
[----:B----4-:R-:W-:-:S04]  /*08b0*/  LEA R14, P0, R12, UR12, 0x2 ;  /* 0x0000000c0c0e7c11 */ /* 0x010fc8000f8010ff */
[----:B------:R-:W-:-:S06]  /*08c0*/  LEA.HI.X R15, R12, UR13, R13, 0x2, P0 ;  /* 0x0000000d0c0f7c11 */ /* 0x000fcc00080f140d */
[----:B------:R1:W5:Y:S01]  /*08d0*/  LDG.E R15, desc[UR10][R14.64] ;  /* 0x0000000a0e0f7981 */ /* 0x000362000c1e1900 */
[----:B--2---:R-:W-:-:S03]  /*08e0*/  FFMA R18, R18, R27, R29 ;  /* 0x0000001b12127223 */ /* 0x004fc6000000001d */
[----:B------:R-:W3:Y:S01]  /*08f0*/  LDG.E R27, desc[UR10][R10.64+0xc] ;  /* 0x00000c0a0a1b7981 */ /* 0x000ee2000c1e1900 */
[----:B------:R-:W-:-:S04]  /*0900*/  IADD3 R19, PT, PT, R19, -UR15, RZ ;  /* 0x8000000f13137c10 */ /* 0x000fc8000fffe0ff */
[----:B------:R-:W-:Y:S02]  /*0910*/  I2FP.F32.S32 R12, R19 ;  /* 0x00000013000c7245 */ /* 0x000fe40000201400 */
[----:B------:R-:W-:-:S03]  /*0920*/  IADD3 R19, PT, PT, R19, -UR15, RZ ;  /* 0x8000000f13137c10 */ /* 0x000fc6000fffe0ff */
[----:B------:R-:W-:Y:S01]  /*0930*/  FADD R12, R25, |R12| ;  /* 0x4000000c190c7221 */ /* 0x000fe20000000000 */
[----:B0-----:R-:W-:Y:S01]  /*0940*/  I2FP.F32.S32 R16, R19 ;  /* 0x0000001300107245 */ /* 0x001fe20000201400 */
[----:B------:R-:W-:Y:S02]  /*0950*/  VIADD R19, R19, -UR15 ;  /* 0x8000000f13137c36 */ /* 0x000fe40008000000 */
[----:B------:R-:W-:Y:S02]  /*0960*/  FADD R12, R23, R12 ;  /* 0x0000000c170c7221 */ /* 0x000fe40000000000 */
[----:B------:R-:W-:Y:S01]  /*0970*/  FADD R16, R25, |R16| ;  /* 0x4000001019107221 */ /* 0x000fe20000000000 */
[----:B-1----:R-:W-:-:S03]  /*0980*/  I2FP.F32.S32 R14, R19 ;  /* 0x00000013000e7245 */ /* 0x002fc60000201400 */
[----:B------:R-:W0:Y:S01]  /*0990*/  F2I.S64 R12, R12 ;  /* 0x0000000c000c7311 */ /* 0x000e220000201900 */
[----:B------:R-:W-:Y:S01]  /*09a0*/  FADD R29, R23, R16 ;  /* 0x00000010171d7221 */ /* 0x000fe20000000000 */
[----:B------:R-:W-:Y:S01]  /*09b0*/  FADD R16, R25, |R14| ;  /* 0x4000000e19107221 */ /* 0x000fe20000000000 */
[----:B---3--:R-:W-:-:S04]  /*09c0*/  FFMA R18, R17, R27, R18 ;  /* 0x0000001b11127223 */ /* 0x008fc80000000012 */
[----:B-----5:R-:W-:Y:S01]  /*09d0*/  FFMA R27, R15, R28, R18 ;  /* 0x0000001c0f1b7223 */ /* 0x020fe20000000012 */
[----:B------:R-:W-:Y:S01]  /*09e0*/  FADD R28, R23, R16 ;  /* 0x00000010171c7221 */ /* 0x000fe20000000000 */
[----:B------:R-:W1:Y:S01]  /*09f0*/  F2I.S64 R14, R29 ;  /* 0x0000001d000e7311 */ /* 0x000e620000201900 */
[----:B0-----:R-:W-:-:S07]  /*0a00*/  LEA R16, P0, R12, UR12, 0x2 ;  /* 0x0000000c0c107c11 */ /* 0x001fce000f8010ff */
[----:B------:R0:W2:Y:S01]  /*0a10*/  F2I.S64 R18, R28 ;  /* 0x0000001c00127311 */ /* 0x0000a20000201900 */
[----:B------:R-:W-:-:S05]  /*0a20*/  LEA.HI.X R17, R12, UR13, R13, 0x2, P0 ;  /* 0x0000000d0c117c11 */ /* 0x000fca00080f140d */
[----:B------:R3:W4:Y:S01]  /*0a30*/  LDG.E R16, desc[UR10][R16.64] ;  /* 0x0000000a10107981 */ /* 0x000722000c1e1900 */
[----:B-1----:R-:W-:-:S03]  /*0a40*/  LEA R12, P0, R14, UR12, 0x2 ;  /* 0x0000000c0e0c7c11 */ /* 0x002fc6000f8010ff */
[----:B0-----:R-:W5:Y:S01]  /*0a50*/  LDG.E R28, desc[UR10][R10.64+0x1c] ;  /* 0x00001c0a0a1c7981 */ /* 0x001f62000c1e1900 */
[----:B------:R-:W-:Y:S02]  /*0a60*/  LEA.HI.X R13, R14, UR13, R15, 0x2, P0 ;  /* 0x0000000d0e0d7c11 */ /* 0x000fe400080f140f */
[----:B--2---:R-:W-:-:S04]  /*0a70*/  LEA R14, P0, R18, UR12, 0x2 ;  /* 0x0000000c120e7c11 */ /* 0x004fc8000f8010ff */
[----:B------:R-:W2:Y:S01]  /*0a80*/  LDG.E R13, desc[UR10][R12.64] ;  /* 0x0000000a0c0d7981 */ /* 0x000ea2000c1e1900 */
[----:B------:R-:W-:-:S03]  /*0a90*/  LEA.HI.X R15, R18, UR13, R19, 0x2, P0 ;  /* 0x0000000d120f7c11 */ /* 0x000fc600080f1413 */
[----:B------:R-:W4:Y:S04]  /*0aa0*/  LDG.E R18, desc[UR10][R10.64+0x14] ;  /* 0x0000140a0a127981 */ /* 0x000f28000c1e1900 */
[----:B------:R-:W2:Y:S04]  /*0ab0*/  LDG.E R19, desc[UR10][R10.64+0x18] ;  /* 0x0000180a0a137981 */ /* 0x000ea8000c1e1900 */
[----:B------:R-:W5:Y:S01]  /*0ac0*/  LDG.E R15, desc[UR10][R14.64] ;  /* 0x0000000a0e0f7981 */ /* 0x000f62000c1e1900 */
[----:B------:R-:W-:-:S04]  /*0ad0*/  UIADD3 UR6, UPT, UPT, UR6, 0x8, URZ ;  /* 0x0000000806067890 */ /* 0x000fc8000fffe0ff */
[----:B------:R-:W-:Y:S01]  /*0ae0*/  UISETP.NE.AND UP2, UPT, UR6, URZ, UPT ;  /* 0x000000ff0600728c */ /* 0x000fe2000bf45270 */
[----:B---3--:R-:W-:Y:S02]  /*0af0*/  IADD3 R17, PT, PT, RZ, -UR15, RZ ;  /* 0x8000000fff117c10 */ /* 0x008fe4000fffe0ff */
[----:B------:R-:W-:Y:S02]  /*0b00*/  IADD3 R3, PT, PT, R3, 0x8, RZ ;  /* 0x0000000803037810 */ /* 0x000fe40007ffe0ff */
[----:B------:R-:W-:Y:S01]  /*0b10*/  LEA R26, R17, R26, 0x3 ;  /* 0x0000001a111a7211 */ /* 0x000fe200078e18ff */
[----:B------:R-:W-:Y:S01]  /*0b20*/  UIADD3 UR7, UPT, UPT, UR7, 0x8, URZ ;  /* 0x0000000807077890 */ /* 0x000fe2000fffe0ff */
[----:B----4-:R-:W-:-:S04]  /*0b30*/  FFMA R18, R16, R18, R27 ;  /* 0x0000001210127223 */ /* 0x010fc8000000001b */
[----:B--2---:R-:W-:-:S04]  /*0b40*/  FFMA R18, R13, R19, R18 ;  /* 0x000000130d127223 */ /* 0x004fc80000000012 */
[----:B-----5:R-:W-:Y:S01]  /*0b50*/  FFMA R27, R15, R28, R18 ;  /* 0x0000001c0f1b7223 */ /* 0x020fe20000000012 */
[----:B------:R-:W-:Y:S06]  /*0b60*/  BRA.U UP2, `(.L_x_2) ;  /* 0xfffffff9029c7547 */ /* 0x000fec000b83ffff */
[----:B------:R-:W-:-:S12]  /*0b70*/  UIADD3 UR6, UPT, UPT, UR7, 0x1, URZ ;  /* 0x0000000107067890 */ /* 0x000fd8000fffe0ff */
.L_x_1:
[----:B------:R-:W-:Y:S01]  /*0b80*/  ULOP3.LUT UP2, URZ, UR14, 0x1, URZ, 0xc0, !UPT ;  /* 0x000000010eff7892 */ /* 0x000fe2000f84c0ff */
[----:B------:R-:W-:Y:S10]  /*0b90*/  BRA.U !UP0, `(.L_x_3) ;  /* 0x0000000108c47547 */ /* 0x000ff4000b800000 */
[----:B------:R-:W-:Y:S01]  /*0ba0*/  IMAD R3, RZ, RZ, -UR6 ;  /* 0x80000006ff037e24 */ /* 0x000fe2000f8e02ff */
[----:B------:R-:W-:Y:S01]  /*0bb0*/  UIMAD UR7, UR6, UR15, UR15 ;  /* 0x0000000f060772a4 */ /* 0x000fe2000f8e020f */
[----:B------:R-:W0:Y:S02]  /*0bc0*/  LDCU.64 UR12, c[0x0][0x3a8] ;  /* 0x00007500ff0c77ac */ /* 0x000e240008000a00 */
[----:B------:R-:W-:Y:S01]  /*0bd0*/  IMAD R3, R3, UR15, R2 ;  /* 0x0000000f03037c24 */ /* 0x000fe2000f8e0202 */
[----:B------:R-:W-:-:S04]  /*0be0*/  UIADD3 UR9, UPT, UPT, UR7, UR15, URZ ;  /* 0x0000000f07097290 */ /* 0x000fc8000fffe0ff */
[----:B------:R-:W-:Y:S02]  /*0bf0*/  I2FP.F32.S32 R10, R3 ;  /* 0x00000003000a7245 */ /* 0x000fe40000201400 */
[----:B------:R-:W-:Y:S02]  /*0c00*/  IADD3 R3, PT, PT, R2, -UR7, RZ ;  /* 0x8000000702037c10 */ /* 0x000fe4000fffe0ff */
[----:B------:R-:W-:Y:S01]  /*0c10*/  MOV R11, UR9 ;  /* 0x00000009000b7c02 */ /* 0x000fe20008000f00 */
[----:B------:R-:W-:-:S04]  /*0c20*/  FADD R10, R25, |R10| ;  /* 0x4000000a190a7221 */ /* 0x000fc80000000000 */
[----:B------:R-:W-:Y:S01]  /*0c30*/  FADD R14, R23, R10 ;  /* 0x0000000a170e7221 */ /* 0x000fe20000000000 */
[----:B------:R-:W-:Y:S02]  /*0c40*/  I2FP.F32.S32 R10, R3 ;  /* 0x00000003000a7245 */ /* 0x000fe40000201400 */
[----:B------:R-:W-:-:S03]  /*0c50*/  IADD3 R3, PT, PT, R2, -UR9, RZ ;  /* 0x8000000902037c10 */ /* 0x000fc6000fffe0ff */
[----:B------:R-:W-:Y:S01]  /*0c60*/  FADD R10, R25, |R10| ;  /* 0x4000000a190a7221 */ /* 0x000fe20000000000 */
[----:B------:R-:W-:Y:S01]  /*0c70*/  I2FP.F32.S32 R16, R3 ;  /* 0x0000000300107245 */ /* 0x000fe20000201400 */
[----:B------:R-:W0:Y:S01]  /*0c80*/  F2I.S64 R14, R14 ;  /* 0x0000000e000e7311 */ /* 0x000e220000201900 */
[----:B------:R-:W-:Y:S01]  /*0c90*/  IADD3 R3, PT, PT, R2, -UR15, -R11 ;  /* 0x8000000f02037c10 */ /* 0x000fe2000fffe80b */
[----:B------:R-:W-:Y:S02]  /*0ca0*/  FADD R12, R23, R10 ;  /* 0x0000000a170c7221 */ /* 0x000fe40000000000 */
[----:B------:R-:W-:Y:S01]  /*0cb0*/  FADD R16, R25, |R16| ;  /* 0x4000001019107221 */ /* 0x000fe20000000000 */
[----:B------:R-:W-:Y:S01]  /*0cc0*/  I2FP.F32.S32 R26, R3 ;  /* 0x00000003001a7245 */ /* 0x000fe20000201400 */
[----:B------:R-:W1:Y:S02]  /*0cd0*/  LDC.64 R10, c[0x0][0x388] ;  /* 0x0000e200ff0a7b82 */ /* 0x000e640000000a00 */
[----:B------:R-:W-:Y:S01]  /*0ce0*/  FADD R18, R23, R16 ;  /* 0x0000001017127221 */ /* 0x000fe20000000000 */
[----:B------:R-:W2:Y:S01]  /*0cf0*/  F2I.S64 R12, R12 ;  /* 0x0000000c000c7311 */ /* 0x000ea20000201900 */
[----:B------:R-:W-:-:S04]  /*0d00*/  FADD R26, R25, |R26| ;  /* 0x4000001a191a7221 */ /* 0x000fc80000000000 */
[----:B------:R-:W-:Y:S01]  /*0d10*/  FADD R16, R23, R26 ;  /* 0x0000001a17107221 */ /* 0x000fe20000000000 */
[C---:B0-----:R-:W-:Y:S02]  /*0d20*/  LEA R28, P0, R14.reuse, UR12, 0x2 ;  /* 0x0000000c0e1c7c11 */ /* 0x041fe4000f8010ff */
[----:B------:R-:W0:Y:S02]  /*0d30*/  F2I.S64 R18, R18 ;  /* 0x0000001200127311 */ /* 0x000e240000201900 */
[----:B------:R-:W-:-:S06]  /*0d40*/  LEA.HI.X R29, R14, UR13, R15, 0x2, P0 ;  /* 0x0000000d0e1d7c11 */ /* 0x000fcc00080f140f */
[----:B------:R-:W3:Y:S01]  /*0d50*/  F2I.S64 R16, R16 ;  /* 0x0000001000107311 */ /* 0x000ee20000201900 */
[----:B--2---:R-:W-:Y:S01]  /*0d60*/  LEA R14, P0, R12, UR12, 0x2 ;  /* 0x0000000c0c0e7c11 */ /* 0x004fe2000f8010ff */
[----:B------:R-:W2:Y:S01]  /*0d70*/  LDG.E R26, desc[UR10][R28.64] ;  /* 0x0000000a1c1a7981 */ /* 0x000ea2000c1e1900 */
[----:B------:R-:W-:Y:S02]  /*0d80*/  IADD3 R3, PT, PT, R24, UR6, RZ ;  /* 0x0000000618037c10 */ /* 0x000fe4000fffe0ff */
[----:B------:R-:W-:Y:S02]  /*0d90*/  LEA.HI.X R15, R12, UR13, R13, 0x2, P0 ;  /* 0x0000000d0c0f7c11 */ /* 0x000fe400080f140d */
[C---:B0-----:R-:W-:Y:S01]  /*0da0*/  LEA R12, P0, R18.reuse, UR12, 0x2 ;  /* 0x0000000c120c7c11 */ /* 0x041fe2000f8010ff */
[----:B-1----:R-:W-:Y:S02]  /*0db0*/  IMAD.WIDE R10, R3, 0x4, R10 ;  /* 0x00000004030a7825 */ /* 0x002fe400078e020a */
[----:B------:R-:W4:Y:S01]  /*0dc0*/  LDG.E R14, desc[UR10][R14.64] ;  /* 0x0000000a0e0e7981 */ /* 0x000f22000c1e1900 */
[----:B------:R-:W-:-:S03]  /*0dd0*/  LEA.HI.X R13, R18, UR13, R19, 0x2, P0 ;  /* 0x0000000d120d7c11 */ /* 0x000fc600080f1413 */
[----:B------:R-:W2:Y:S01]  /*0de0*/  LDG.E R3, desc[UR10][R10.64] ;  /* 0x0000000a0a037981 */ /* 0x000ea2000c1e1900 */
[----:B---3--:R-:W-:-:S03]  /*0df0*/  LEA R18, P0, R16, UR12, 0x2 ;  /* 0x0000000c10127c11 */ /* 0x008fc6000f8010ff */
[----:B------:R-:W3:Y:S01]  /*0e00*/  LDG.E R12, desc[UR10][R12.64] ;  /* 0x0000000a0c0c7981 */ /* 0x000ee2000c1e1900 */
[----:B------:R-:W-:-:S03]  /*0e10*/  LEA.HI.X R19, R16, UR13, R17, 0x2, P0 ;  /* 0x0000000d10137c11 */ /* 0x000fc600080f1411 */
[----:B------:R-:W4:Y:S04]  /*0e20*/  LDG.E R17, desc[UR10][R10.64+0x4] ;  /* 0x0000040a0a117981 */ /* 0x000f28000c1e1900 */
[----:B------:R-:W3:Y:S04]  /*0e30*/  LDG.E R16, desc[UR10][R10.64+0x8] ;  /* 0x0000080a0a107981 */ /* 0x000ee8000c1e1900 */
[----:B------:R-:W5:Y:S04]  /*0e40*/  LDG.E R18, desc[UR10][R18.64] ;  /* 0x0000000a12127981 */ /* 0x000f68000c1e1900 */
[----:B------:R-:W5:Y:S01]  /*0e50*/  LDG.E R28, desc[UR10][R10.64+0xc] ;  /* 0x00000c0a0a1c7981 */ /* 0x000f62000c1e1900 */
[----:B------:R-:W-:Y:S01]  /*0e60*/  UIADD3 UR6, UPT, UPT, UR6, 0x4, URZ ;  /* 0x0000000406067890 */ /* 0x000fe2000fffe0ff */
[----:B--2---:R-:W-:-:S04]  /*0e70*/  FFMA R3, R26, R3, R27 ;  /* 0x000000031a037223 */ /* 0x004fc8000000001b */
[----:B----4-:R-:W-:-:S04]  /*0e80*/  FFMA R3, R14, R17, R3 ;  /* 0x000000110e037223 */ /* 0x010fc80000000003 */
[----:B---3--:R-:W-:-:S04]  /*0e90*/  FFMA R3, R12, R16, R3 ;  /* 0x000000100c037223 */ /* 0x008fc80000000003 */
[----:B-----5:R-:W-:-:S07]  /*0ea0*/  FFMA R27, R18, R28, R3 ;  /* 0x0000001c121b7223 */ /* 0x020fce0000000003 */
.L_x_3:
[----:B------:R-:W-:Y:S05]  /*0eb0*/  BRA.U !UP2, `(.L_x_4) ;  /* 0x000000010a6c7547 */ /* 0x000fea000b800000 */
[----:B------:R-:W-:Y:S01]  /*0ec0*/  IMAD R3, RZ, RZ, -UR6 ;  /* 0x80000006ff037e24 */ /* 0x000fe2000f8e02ff */
[----:B------:R-:W-:Y:S01]  /*0ed0*/  UIMAD UR7, UR6, UR15, UR15 ;  /* 0x0000000f060772a4 */ /* 0x000fe2000f8e020f */
[----:B------:R-:W0:Y:S01]  /*0ee0*/  LDC.64 R14, c[0x0][0x388] ;  /* 0x0000e200ff0e7b82 */ /* 0x000e220000000a00 */
[----:B------:R-:W1:Y:S01]  /*0ef0*/  LDCU.64 UR12, c[0x0][0x3a8] ;  /* 0x00007500ff0c77ac */ /* 0x000e620008000a00 */
[----:B------:R-:W-:-:S05]  /*0f00*/  IMAD R3, R3, UR15, R2 ;  /* 0x0000000f03037c24 */ /* 0x000fca000f8e0202 */
[----:B------:R-:W-:Y:S02]  /*0f10*/  I2FP.F32.S32 R10, R3 ;  /* 0x00000003000a7245 */ /* 0x000fe40000201400 */
[----:B------:R-:W-:-:S03]  /*0f20*/  IADD3 R3, PT, PT, R2, -UR7, RZ ;  /* 0x8000000702037c10 */ /* 0x000fc6000fffe0ff */
[----:B------:R-:W-:Y:S01]  /*0f30*/  FADD R10, R25, |R10| ;  /* 0x4000000a190a7221 */ /* 0x000fe20000000000 */
[----:B------:R-:W-:Y:S02]  /*0f40*/  I2FP.F32.S32 R12, R3 ;  /* 0x00000003000c7245 */ /* 0x000fe40000201400 */
[----:B------:R-:W-:Y:S01]  /*0f50*/  IADD3 R3, PT, PT, R24, UR6, RZ ;  /* 0x0000000618037c10 */ /* 0x000fe2000fffe0ff */
[----:B------:R-:W-:Y:S02]  /*0f60*/  FADD R18, R23, R10 ;  /* 0x0000000a17127221 */ /* 0x000fe40000000000 */
[----:B------:R-:W-:-:S04]  /*0f70*/  FADD R12, R25, |R12| ;  /* 0x4000000c190c7221 */ /* 0x000fc80000000000 */
[----:B------:R-:W-:Y:S01]  /*0f80*/  FADD R12, R23, R12 ;  /* 0x0000000c170c7221 */ /* 0x000fe20000000000 */
[----:B------:R-:W1:Y:S01]  /*0f90*/  F2I.S64 R18, R18 ;  /* 0x0000001200127311 */ /* 0x000e620000201900 */
[----:B0-----:R-:W-:-:S05]  /*0fa0*/  IMAD.WIDE R14, R3, 0x4, R14 ;  /* 0x00000004030e7825 */ /* 0x001fca00078e020e */
[----:B------:R-:W2:Y:S02]  /*0fb0*/  LDG.E R3, desc[UR10][R14.64] ;  /* 0x0000000a0e037981 */ /* 0x000ea4000c1e1900 */
[----:B------:R-:W0:Y:S01]  /*0fc0*/  F2I.S64 R12, R12 ;  /* 0x0000000c000c7311 */ /* 0x000e220000201900 */
[----:B-1----:R-:W-:-:S04]  /*0fd0*/  LEA R16, P0, R18, UR12, 0x2 ;  /* 0x0000000c12107c11 */ /* 0x002fc8000f8010ff */
[----:B------:R-:W-:Y:S02]  /*0fe0*/  LEA.HI.X R17, R18, UR13, R19, 0x2, P0 ;  /* 0x0000000d12117c11 */ /* 0x000fe400080f1413 */
[----:B0-----:R-:W-:-:S03]  /*0ff0*/  LEA R10, P1, R12, UR12, 0x2 ;  /* 0x0000000c0c0a7c11 */ /* 0x001fc6000f8210ff */
[----:B------:R-:W2:Y:S01]  /*1000*/  LDG.E R16, desc[UR10][R16.64] ;  /* 0x0000000a10107981 */ /* 0x000ea2000c1e1900 */
[----:B------:R-:W-:-:S03]  /*1010*/  LEA.HI.X R11, R12, UR13, R13, 0x2, P1 ;  /* 0x0000000d0c0b7c11 */ /* 0x000fc600088f140d */
[----:B------:R-:W3:Y:S04]  /*1020*/  LDG.E R13, desc[UR10][R14.64+0x4] ;  /* 0x0000040a0e0d7981 */ /* 0x000ee8000c1e1900 */
[----:B------:R-:W3:Y:S01]  /*1030*/  LDG.E R10, desc[UR10][R10.64] ;  /* 0x0000000a0a0a7981 */ /* 0x000ee2000c1e1900 */
[----:B------:R-:W-:Y:S01]  /*1040*/  UIADD3 UR6, UPT, UPT, UR6, 0x2, URZ ;  /* 0x0000000206067890 */ /* 0x000fe2000fffe0ff */
[----:B--2---:R-:W-:-:S04]  /*1050*/  FFMA R3, R16, R3, R27 ;  /* 0x0000000310037223 */ /* 0x004fc8000000001b */
[----:B---3--:R-:W-:-:S07]  /*1060*/  FFMA R27, R10, R13, R3 ;  /* 0x0000000d0a1b7223 */ /* 0x008fce0000000003 */
.L_x_4:
[----:B------:R-:W-:Y:S01]  /*1070*/  IADD3 R3, PT, PT, RZ, -UR6, RZ ;  /* 0x80000006ff037c10 */ /* 0x000fe2000fffe0ff */
[----:B------:R-:W0:Y:S04]  /*1080*/  LDCU.64 UR12, c[0x0][0x3a8] ;  /* 0x00007500ff0c77ac */ /* 0x000e280008000a00 */
[----:B------:R-:W-:-:S05]  /*1090*/  IMAD R3, R3, UR15, R2 ;  /* 0x0000000f03037c24 */ /* 0x000fca000f8e0202 */
[----:B------:R-:W-:Y:S02]  /*10a0*/  I2FP.F32.S32 R10, R3 ;  /* 0x00000003000a7245 */ /* 0x000fe40000201400 */
[----:B------:R-:W-:-:S03]  /*10b0*/  IADD3 R3, PT, PT, R24, UR6, RZ ;  /* 0x0000000618037c10 */ /* 0x000fc6000fffe0ff */
[----:B------:R-:W-:Y:S02]  /*10c0*/  FADD R12, R25, |R10| ;  /* 0x4000000a190c7221 */ /* 0x000fe40000000000 */
[----:B------:R-:W1:Y:S02]  /*10d0*/  LDC.64 R10, c[0x0][0x388] ;  /* 0x0000e200ff0a7b82 */ /* 0x000e640000000a00 */
[----:B------:R-:W-:-:S06]  /*10e0*/  FADD R12, R23, R12 ;  /* 0x0000000c170c7221 */ /* 0x000fcc0000000000 */
[----:B------:R-:W0:Y:S02]  /*10f0*/  F2I.S64 R12, R12 ;  /* 0x0000000c000c7311 */ /* 0x000e240000201900 */
[----:B0-----:R-:W-:Y:S01]  /*1100*/  LEA R14, P0, R12, UR12, 0x2 ;  /* 0x0000000c0c0e7c11 */ /* 0x001fe2000f8010ff */
[----:B-1----:R-:W-:-:S03]  /*1110*/  IMAD.WIDE R10, R3, 0x4, R10 ;  /* 0x00000004030a7825 */ /* 0x002fc600078e020a */
[----:B------:R-:W-:-:S03]  /*1120*/  LEA.HI.X R15, R12, UR13, R13, 0x2, P0 ;  /* 0x0000000d0c0f7c11 */ /* 0x000fc600080f140d */
[----:B------:R-:W2:Y:S04]  /*1130*/  LDG.E R10, desc[UR10][R10.64] ;  /* 0x0000000a0a0a7981 */ /* 0x000ea8000c1e1900 */
[----:B------:R-:W2:Y:S01]  /*1140*/  LDG.E R14, desc[UR10][R14.64] ;  /* 0x0000000a0e0e7981 */ /* 0x000ea2000c1e1900 */
[----:B------:R-:W-:Y:S02]  /*1150*/  UISETP.NE.AND UP2, UPT, UR5, UR14, UPT ;  /* 0x0000000e0500728c */ /* 0x000fe4000bf45270 */
[----:B------:R-:W-:-:S07]  /*1160*/  UIADD3 UR6, UPT, UPT, UR5, 0x1, URZ ;  /* 0x0000000105067890 */ /* 0x000fce000fffe0ff */
[----:B------:R-:W-:Y:S01]  /*1170*/  UMOV UR5, UR6 ;  /* 0x0000000600057c82 */ /* 0x000fe20008000000 */
[----:B--2---:R-:W-:Y:S01]  /*1180*/  FFMA R27, R14, R10, R27 ;  /* 0x0000000a0e1b7223 */ /* 0x004fe2000000001b */
[----:B------:R-:W-:Y:S06]  /*1190*/  BRA.U UP2, `(.L_x_5) ;  /* 0xfffffff102c47547 */ /* 0x000fec000b83ffff */
[----:B------:R-:W-:Y:S05]  /*11a0*/  BRA.U UP1, `(.L_x_6) ;  /* 0xfffffff1018c7547 */ /* 0x000fea000b83ffff */
.L_x_0:
[----:B------:R-:W0:Y:S02]  /*11b0*/  LDC.64 R2, c[0x0][0x380] ;  /* 0x0000e000ff027b82 */ /* 0x000e240000000a00 */
[----:B0-----:R-:W-:-:S05]  /*11c0*/  IMAD.WIDE R2, R0, 0x4, R2 ;  /* 0x0000000400027825 */ /* 0x001fca00078e0202 */
[----:B------:R-:W-:Y:S01]  /*11d0*/  STG.E desc[UR10][R2.64], R27 ;  /* 0x0000001b02007986 */ /* 0x000fe2000c10190a */
[----:B------:R-:W-:Y:S05]  /*11e0*/  EXIT ;  /* 0x000000000000794d */ /* 0x000fea0003800000 */
.L_x_7:
[----:B------:R-:W-:-:S00]  /*11f0*/  BRA `(.L_x_7) ;  /* 0xfffffffc00fc7947 */ /* 0x000fc0000383ffff */
[----:B------:R-:W-:-:S00]  /*1200*/  NOP ;  /* 0x0000000000007918 */ /* 0x000fc00000000000 */
[----:B------:R-:W-:-:S00]  /*1210*/  NOP ;  /* 0x0000000000007918 */ /* 0x000fc00000000000 */
[----:B------:R-:W-:-:S00]  /*1220*/  NOP ;  /* 0x0000000000007918 */ /* 0x000fc00000000000 */
[----:B------:R-:W-:-:S00]  /*1230*/  NOP ;  /* 0x0000000000007918 */ /* 0x000fc00000000000 */
[----:B------:R-:W-:-:S00]  /*1240*/  NOP ;  /* 0x0000000000007918 */ /* 0x000fc00000000000 */
[----:B------:R-:W-:-:S00]  /*1250*/  NOP ;  /* 0x0000000000007918 */ /* 0x000fc00000000000 */
[----:B------:R-:W-:-:S00]  /*1260*/  NOP ;  /* 0x0000000000007918 */ /* 0x000fc00000000000 */
[----:B------:R-:W-:-:S00]  /*1270*/  NOP ;  /* 0x0000000000007918 */ /* 0x000fc00000000000 */
.L_x_8:


//--------------------- .nv.shared.reserved.0     --------------------------
	.section	.nv.shared.reserved.0,"aw",@nobits
	.weak		__nv_reservedSMEM_offset_0_alias
	.size		__nv_reservedSMEM_offset_0_alias, 0, 64
	.other		__nv_reservedSMEM_offset_0_alias,@"STO_CUDA_RESERVED_SHARED STV_DEFAULT"
__nv_reservedSMEM_offset_0_alias:
	.zero		0
	.zero		64


//--------------------- .nv.constant0._Z6Conv3DPfS_S_S_S_S_iiiii --------------------------
	.section	.nv.constant0._Z6Conv3DPfS_S_S_S_S_iiiii,"a",@progbits
	.sectionflags	@""
	.align	4
.nv.constant0._Z6Conv3DPfS_S_S_S_S_iiiii:
	.zero		964


//--------------------- SYMBOLS --------------------------

	.type		.nv.reservedSmem.offset0,@object
	.size		.nv.reservedSmem.offset0,0x4
